//
// Generated by NVIDIA NVVM Compiler
//
// Compiler Build ID: CL-36424714
// Cuda compilation tools, release 13.0, V13.0.88
// Based on NVVM 20.0.0
//

.version 9.0
.target sm_100
.address_size 64

	// .globl	_Z6kernelPi

.visible .entry _Z6kernelPi(
	.param .u64 .ptr .align 1 _Z6kernelPi_param_0
)
{
	.reg .pred 	%p<2>;
	.reg .b32 	%r<7>;
	.reg .b64 	%rd<5>;

	ld.param.u64 	%rd1, [_Z6kernelPi_param_0];
	mov.u32 	%r2, %ctaid.x;
	mov.u32 	%r3, %ntid.x;
	mov.u32 	%r4, %tid.x;
	mad.lo.s32 	%r1, %r2, %r3, %r4;
	setp.gt.s32 	%p1, %r1, 9;
	@%p1 bra 	$L__BB0_2;
	cvta.to.global.u64 	%rd2, %rd1;
	shl.b32 	%r5, %r1, 1;
	or.b32  	%r6, %r5, 1;
	mul.wide.s32 	%rd3, %r1, 4;
	add.s64 	%rd4, %rd2, %rd3;
	st.global.u32 	[%rd4], %r6;
$L__BB0_2:
	ret;

}


// ===== COMPILED SASS (sm_100) =====

	.target	sm_100

	.elftype	@"ET_EXEC"


//--------------------- .note.nv.tkinfo           --------------------------
	.section	.note.nv.tkinfo,"",@"SHT_NOTE"
	.sectionflags	@"SHF_NOTE_NV_TKINFO"
	.tkinfo
        /*0018*/ 	.word	0x00000002
        /*0030*/ 	.string	""
        /*0030*/ 	.string	"ptxas"
        /*0030*/ 	.string	"Cuda compilation tools, release 13.0, V13.0.88"
        /*0030*/ 	.string	"Build cuda_13.0.r13.0/compiler.36424714_0"
        /*0030*/ 	.string	"-arch sm_100 -m 64 "



//--------------------- .note.nv.cuinfo           --------------------------
	.section	.note.nv.cuinfo,"",@"SHT_NOTE"
	.sectionflags	@"SHF_NOTE_NV_CUINFO"
        /*0018*/ 	.short	0x0002
        /*001a*/ 	.short	0x0064
        /*001c*/ 	.short	0x0082
	.zero		2


//--------------------- .nv.info                  --------------------------
	.section	.nv.info,"",@"SHT_CUDA_INFO"
	.align	4


	//----- nvinfo : EIATTR_REGCOUNT
	.align		4
        /*0000*/ 	.byte	0x04, 0x2f
        /*0002*/ 	.short	(.L_1 - .L_0)
	.align		4
.L_0:
        /*0004*/ 	.word	index@(_Z6kernelPi)
        /*0008*/ 	.word	0x0000000a


	//----- nvinfo : EIATTR_FRAME_SIZE
	.align		4
.L_1:
        /*000c*/ 	.byte	0x04, 0x11
        /*000e*/ 	.short	(.L_3 - .L_2)
	.align		4
.L_2:
        /*0010*/ 	.word	index@(_Z6kernelPi)
        /*0014*/ 	.word	0x00000000


	//----- nvinfo : EIATTR_MIN_STACK_SIZE
	.align		4
.L_3:
        /*0018*/ 	.byte	0x04, 0x12
        /*001a*/ 	.short	(.L_5 - .L_4)
	.align		4
.L_4:
        /*001c*/ 	.word	index@(_Z6kernelPi)
        /*0020*/ 	.word	0x00000000
.L_5:


//--------------------- .nv.compat                --------------------------
	.section	.nv.compat,"",@"SHT_CUDA_COMPAT_INFO"
	.align	4
        /*0000*/ 	.byte	0x02, 0x09, 0x00, 0x00, 0x02, 0x02, 0x01, 0x00, 0x02, 0x05, 0x05, 0x00, 0x03, 0x07, 0x01, 0x01
        /*0010*/ 	.byte	0x02, 0x03, 0x00, 0x00, 0x02, 0x06, 0x01, 0x00, 0x04, 0x0b, 0x08, 0x00, 0x09, 0x00, 0x00, 0x00
        /*0020*/ 	.byte	0x00, 0x00, 0x00, 0x00


//--------------------- .nv.info._Z6kernelPi      --------------------------
	.section	.nv.info._Z6kernelPi,"",@"SHT_CUDA_INFO"
	.sectionflags	@""
	.align	4


	//----- nvinfo : EIATTR_CUDA_API_VERSION
	.align		4
        /*0000*/ 	.byte	0x04, 0x37
        /*0002*/ 	.short	(.L_7 - .L_6)
.L_6:
        /*0004*/ 	.word	0x00000082


	//----- nvinfo : EIATTR_KPARAM_INFO
	.align		4
.L_7:
        /*0008*/ 	.byte	0x04, 0x17
        /*000a*/ 	.short	(.L_9 - .L_8)
.L_8:
        /*000c*/ 	.word	0x00000000
        /*0010*/ 	.short	0x0000
        /*0012*/ 	.short	0x0000
        /*0014*/ 	.byte	0x00, 0xf5, 0x21, 0x00


	//----- nvinfo : EIATTR_SPARSE_MMA_MASK
	.align		4
.L_9:
        /*0018*/ 	.byte	0x03, 0x50
        /*001a*/ 	.short	0x0000


	//----- nvinfo : EIATTR_MAXREG_COUNT
	.align		4
        /*001c*/ 	.byte	0x03, 0x1b
        /*001e*/ 	.short	0x00ff


	//----- nvinfo : EIATTR_MERCURY_ISA_VERSION
	.align		4
        /*0020*/ 	.byte	0x03, 0x5f
        /*0022*/ 	.short	0x0101


	//----- nvinfo : EIATTR_VRC_CTA_INIT_COUNT
	.align		4
        /*0024*/ 	.byte	0x02, 0x4a
	.zero		1
	.zero		1


	//----- nvinfo : EIATTR_EXIT_INSTR_OFFSETS
	.align		4
        /*0028*/ 	.byte	0x04, 0x1c
        /*002a*/ 	.short	(.L_11 - .L_10)


	//   ....[0]....
.L_10:
        /*002c*/ 	.word	0x00000060


	//   ....[1]....
        /*0030*/ 	.word	0x000000c0


	//----- nvinfo : EIATTR_CBANK_PARAM_SIZE
	.align		4
.L_11:
        /*0034*/ 	.byte	0x03, 0x19
        /*0036*/ 	.short	0x0008


	//----- nvinfo : EIATTR_PARAM_CBANK
	.align		4
        /*0038*/ 	.byte	0x04, 0x0a
        /*003a*/ 	.short	(.L_13 - .L_12)
	.align		4
.L_12:
        /*003c*/ 	.word	index@(.nv.constant0._Z6kernelPi)
        /*0040*/ 	.short	0x0380
        /*0042*/ 	.short	0x0008


	//----- nvinfo : EIATTR_SW_WAR
	.align		4
.L_13:
        /*0044*/ 	.byte	0x04, 0x36
        /*0046*/ 	.short	(.L_15 - .L_14)
.L_14:
        /*0048*/ 	.word	0x00000008
.L_15:


//--------------------- .nv.callgraph             --------------------------
	.section	.nv.callgraph,"",@"SHT_CUDA_CALLGRAPH"
	.align	4
	.sectionentsize	8
	.align		4
        /*0000*/ 	.word	0x00000000
	.align		4
        /*0004*/ 	.word	0xffffffff
	.align		4
        /*0008*/ 	.word	0x00000000
	.align		4
        /*000c*/ 	.word	0xfffffffe
	.align		4
        /*0010*/ 	.word	0x00000000
	.align		4
        /*0014*/ 	.word	0xfffffffd
	.align		4
        /*0018*/ 	.word	0x00000000
	.align		4
        /*001c*/ 	.word	0xfffffffc


//--------------------- .text._Z6kernelPi         --------------------------
	.section	.text._Z6kernelPi,"ax",@progbits
	.align	128
        .global         _Z6kernelPi
        .type           _Z6kernelPi,@function
        .size           _Z6kernelPi,(.L_x_1 - _Z6kernelPi)
        .other          _Z6kernelPi,@"STO_CUDA_ENTRY STV_DEFAULT"
_Z6kernelPi:
.text._Z6kernelPi:
[----:B------:R-:W-:Y:S01]  /*0000*/  LDC R1, c[0x0][0x37c] ;  /* 0x0000df00ff017b82 */ /* 0x000fe20000000800 */
[----:B------:R-:W0:Y:S07]  /*0010*/  S2R R0, SR_TID.X ;  /* 0x0000000000007919 */ /* 0x000e2e0000002100 */
[----:B------:R-:W0:Y:S08]  /*0020*/  S2UR UR4, SR_CTAID.X ;  /* 0x00000000000479c3 */ /* 0x000e300000002500 */
[----:B------:R-:W0:Y:S02]  /*0030*/  LDC R5, c[0x0][0x360] ;  /* 0x0000d800ff057b82 */ /* 0x000e240000000800 */
[----:B0-----:R-:W-:-:S05]  /*0040*/  IMAD R5, R5, UR4, R0 ;  /* 0x0000000405057c24 */ /* 0x001fca000f8e0200 */
[----:B------:R-:W-:-:S13]  /*0050*/  ISETP.GT.AND P0, PT, R5, 0x9, PT ;  /* 0x000000090500780c */ /* 0x000fda0003f04270 */
[----:B------:R-:W-:Y:S05]  /*0060*/  @P0 EXIT ;  /* 0x000000000000094d */ /* 0x000fea0003800000 */
[----:B------:R-:W0:Y:S01]  /*0070*/  LDC.64 R2, c[0x0][0x380] ;  /* 0x0000e000ff027b82 */ /* 0x000e220000000a00 */
[----:B------:R-:W1:Y:S01]  /*0080*/  LDCU.64 UR4, c[0x0][0x358] ;  /* 0x00006b00ff0477ac */ /* 0x000e620008000a00 */
[C---:B------:R-:W-:Y:S01]  /*0090*/  LEA R7, R5.reuse, 0x1, 0x1 ;  /* 0x0000000105077811 */ /* 0x040fe200078e08ff */
[----:B0-----:R-:W-:-:S05]  /*00a0*/  IMAD.WIDE R2, R5, 0x4, R2 ;  /* 0x0000000405027825 */ /* 0x001fca00078e0202 */
[----:B-1----:R-:W-:Y:S01]  /*00b0*/  STG.E desc[UR4][R2.64], R7 ;  /* 0x0000000702007986 */ /* 0x002fe2000c101904 */
[----:B------:R-:W-:Y:S05]  /*00c0*/  EXIT ;  /* 0x000000000000794d */ /* 0x000fea0003800000 */
.L_x_0:
[----:B------:R-:W-:-:S00]  /*00d0*/  BRA `(.L_x_0) ;  /* 0xfffffffc00fc7947 */ /* 0x000fc0000383ffff */
[----:B------:R-:W-:-:S00]  /*00e0*/  NOP ;  /* 0x0000000000007918 */ /* 0x000fc00000000000 */
        /* <DEDUP_REMOVED lines=9> */
.L_x_1:


//--------------------- .nv.shared.reserved.0     --------------------------
	.section	.nv.shared.reserved.0,"aw",@nobits
	.weak		__nv_reservedSMEM_offset_0_alias
	.size		__nv_reservedSMEM_offset_0_alias, 0, 64
	.other		__nv_reservedSMEM_offset_0_alias,@"STO_CUDA_RESERVED_SHARED STV_DEFAULT"
__nv_reservedSMEM_offset_0_alias:
	.zero		0
	.zero		64


//--------------------- .nv.constant0._Z6kernelPi --------------------------
	.section	.nv.constant0._Z6kernelPi,"a",@progbits
	.sectionflags	@""
	.align	4
.nv.constant0._Z6kernelPi:
	.zero		904


//--------------------- SYMBOLS --------------------------

	.type		.nv.reservedSmem.offset0,@object
	.size		.nv.reservedSmem.offset0,0x4
